//
// Generated by NVIDIA NVVM Compiler
//
// Compiler Build ID: CL-36424714
// Cuda compilation tools, release 13.0, V13.0.88
// Based on NVVM 20.0.0
//

.version 9.0
.target sm_100
.address_size 64

	// .globl	_Z4reluPfS_
.extern .func  (.param .b32 func_retval0) vprintf
(
	.param .b64 vprintf_param_0,
	.param .b64 vprintf_param_1
)
;
.global .align 1 .b8 $str[14] = {72, 101, 108, 108, 111, 44, 32, 67, 85, 68, 65, 33, 10};

.visible .entry _Z4reluPfS_(
	.param .u64 .ptr .align 1 _Z4reluPfS__param_0,
	.param .u64 .ptr .align 1 _Z4reluPfS__param_1
)
{
	.reg .b32 	%r<2>;
	.reg .b32 	%f<3>;
	.reg .b64 	%rd<8>;

	ld.param.u64 	%rd1, [_Z4reluPfS__param_0];
	ld.param.u64 	%rd2, [_Z4reluPfS__param_1];
	cvta.to.global.u64 	%rd3, %rd1;
	mov.u32 	%r1, %tid.x;
	mul.wide.u32 	%rd4, %r1, 4;
	add.s64 	%rd5, %rd3, %rd4;
	ld.global.f32 	%f1, [%rd5];
	max.f32 	%f2, %f1, 0f00000000;
	cvta.to.global.u64 	%rd6, %rd2;
	add.s64 	%rd7, %rd6, %rd4;
	st.global.f32 	[%rd7], %f2;
	ret;

}
	// .globl	_Z9helloCUDAv
.visible .entry _Z9helloCUDAv()
{
	.reg .b32 	%r<3>;
	.reg .b64 	%rd<3>;

	mov.u64 	%rd1, $str;
	cvta.global.u64 	%rd2, %rd1;
	{ // callseq 0, 0
	.param .b64 param0;
	st.param.b64 	[param0], %rd2;
	.param .b64 param1;
	st.param.b64 	[param1], 0;
	.param .b32 retval0;
	call.uni (retval0), 
	vprintf, 
	(
	param0, 
	param1
	);
	ld.param.b32 	%r1, [retval0];
	} // callseq 0
	ret;

}


// ===== COMPILED SASS (sm_100) =====

	.target	sm_100

	.elftype	@"ET_EXEC"


//--------------------- .note.nv.tkinfo           --------------------------
	.section	.note.nv.tkinfo,"",@"SHT_NOTE"
	.sectionflags	@"SHF_NOTE_NV_TKINFO"
	.tkinfo
        /*0018*/ 	.word	0x00000002
        /*0030*/ 	.string	""
        /*0030*/ 	.string	"ptxas"
        /*0030*/ 	.string	"Cuda compilation tools, release 13.0, V13.0.88"
        /*0030*/ 	.string	"Build cuda_13.0.r13.0/compiler.36424714_0"
        /*0030*/ 	.string	"-arch sm_100 -m 64 "



//--------------------- .note.nv.cuinfo           --------------------------
	.section	.note.nv.cuinfo,"",@"SHT_NOTE"
	.sectionflags	@"SHF_NOTE_NV_CUINFO"
        /*0018*/ 	.short	0x0002
        /*001a*/ 	.short	0x0064
        /*001c*/ 	.short	0x0082
	.zero		2


//--------------------- .nv.info                  --------------------------
	.section	.nv.info,"",@"SHT_CUDA_INFO"
	.align	4


	//----- nvinfo : EIATTR_REGCOUNT
	.align		4
        /*0000*/ 	.byte	0x04, 0x2f
        /*0002*/ 	.short	(.L_2 - .L_1)
	.align		4
.L_1:
        /*0004*/ 	.word	index@(_Z4reluPfS_)
        /*0008*/ 	.word	0x0000000a


	//----- nvinfo : EIATTR_FRAME_SIZE
	.align		4
.L_2:
        /*000c*/ 	.byte	0x04, 0x11
        /*000e*/ 	.short	(.L_4 - .L_3)
	.align		4
.L_3:
        /*0010*/ 	.word	index@(_Z4reluPfS_)
        /*0014*/ 	.word	0x00000000


	//----- nvinfo : EIATTR_REGCOUNT
	.align		4
.L_4:
        /*0018*/ 	.byte	0x04, 0x2f
        /*001a*/ 	.short	(.L_6 - .L_5)
	.align		4
.L_5:
        /*001c*/ 	.word	index@(_Z9helloCUDAv)
        /*0020*/ 	.word	0x00000018


	//----- nvinfo : EIATTR_FRAME_SIZE
	.align		4
.L_6:
        /*0024*/ 	.byte	0x04, 0x11
        /*0026*/ 	.short	(.L_8 - .L_7)
	.align		4
.L_7:
        /*0028*/ 	.word	index@(_Z9helloCUDAv)
        /*002c*/ 	.word	0x00000000


	//----- nvinfo : EIATTR_MIN_STACK_SIZE
	.align		4
.L_8:
        /*0030*/ 	.byte	0x04, 0x12
        /*0032*/ 	.short	(.L_10 - .L_9)
	.align		4
.L_9:
        /*0034*/ 	.word	index@(_Z9helloCUDAv)
        /*0038*/ 	.word	0x00000000


	//----- nvinfo : EIATTR_MIN_STACK_SIZE
	.align		4
.L_10:
        /*003c*/ 	.byte	0x04, 0x12
        /*003e*/ 	.short	(.L_12 - .L_11)
	.align		4
.L_11:
        /*0040*/ 	.word	index@(_Z4reluPfS_)
        /*0044*/ 	.word	0x00000000
.L_12:


//--------------------- .nv.compat                --------------------------
	.section	.nv.compat,"",@"SHT_CUDA_COMPAT_INFO"
	.align	4
        /*0000*/ 	.byte	0x02, 0x09, 0x00, 0x00, 0x02, 0x02, 0x01, 0x00, 0x02, 0x05, 0x05, 0x00, 0x03, 0x07, 0x01, 0x01
        /*0010*/ 	.byte	0x02, 0x03, 0x00, 0x00, 0x02, 0x06, 0x01, 0x00, 0x04, 0x0b, 0x08, 0x00, 0x09, 0x00, 0x00, 0x00
        /*0020*/ 	.byte	0x00, 0x00, 0x00, 0x00


//--------------------- .nv.info._Z9helloCUDAv    --------------------------
	.section	.nv.info._Z9helloCUDAv,"",@"SHT_CUDA_INFO"
	.sectionflags	@""
	.align	4


	//----- nvinfo : EIATTR_CUDA_API_VERSION
	.align		4
        /*0000*/ 	.byte	0x04, 0x37
        /*0002*/ 	.short	(.L_14 - .L_13)
.L_13:
        /*0004*/ 	.word	0x00000082


	//----- nvinfo : EIATTR_SPARSE_MMA_MASK
	.align		4
.L_14:
        /*0008*/ 	.byte	0x03, 0x50
        /*000a*/ 	.short	0x0000


	//----- nvinfo : EIATTR_MAXREG_COUNT
	.align		4
        /*000c*/ 	.byte	0x03, 0x1b
        /*000e*/ 	.short	0x00ff


	//----- nvinfo : EIATTR_EXTERNS
	.align		4
        /*0010*/ 	.byte	0x04, 0x0f
        /*0012*/ 	.short	(.L_16 - .L_15)


	//   ....[0]....
	.align		4
.L_15:
        /*0014*/ 	.word	index@(vprintf)


	//----- nvinfo : EIATTR_MERCURY_ISA_VERSION
	.align		4
.L_16:
        /*0018*/ 	.byte	0x03, 0x5f
        /*001a*/ 	.short	0x0101


	//----- nvinfo : EIATTR_VRC_CTA_INIT_COUNT
	.align		4
        /*001c*/ 	.byte	0x02, 0x4a
	.zero		1
	.zero		1


	//----- nvinfo : EIATTR_SYSCALL_OFFSETS
	.align		4
        /*0020*/ 	.byte	0x04, 0x46
        /*0022*/ 	.short	(.L_18 - .L_17)


	//   ....[0]....
.L_17:
        /*0024*/ 	.word	0x00000080


	//----- nvinfo : EIATTR_EXIT_INSTR_OFFSETS
	.align		4
.L_18:
        /*0028*/ 	.byte	0x04, 0x1c
        /*002a*/ 	.short	(.L_20 - .L_19)


	//   ....[0]....
.L_19:
        /*002c*/ 	.word	0x00000090


	//----- nvinfo : EIATTR_SW_WAR
	.align		4
.L_20:
        /*0030*/ 	.byte	0x04, 0x36
        /*0032*/ 	.short	(.L_22 - .L_21)
.L_21:
        /*0034*/ 	.word	0x00000008
.L_22:


//--------------------- .nv.info._Z4reluPfS_      --------------------------
	.section	.nv.info._Z4reluPfS_,"",@"SHT_CUDA_INFO"
	.sectionflags	@""
	.align	4


	//----- nvinfo : EIATTR_CUDA_API_VERSION
	.align		4
        /*0000*/ 	.byte	0x04, 0x37
        /*0002*/ 	.short	(.L_24 - .L_23)
.L_23:
        /*0004*/ 	.word	0x00000082


	//----- nvinfo : EIATTR_KPARAM_INFO
	.align		4
.L_24:
        /*0008*/ 	.byte	0x04, 0x17
        /*000a*/ 	.short	(.L_26 - .L_25)
.L_25:
        /*000c*/ 	.word	0x00000000
        /*0010*/ 	.short	0x0001
        /*0012*/ 	.short	0x0008
        /*0014*/ 	.byte	0x00, 0xf5, 0x21, 0x00


	//----- nvinfo : EIATTR_KPARAM_INFO
	.align		4
.L_26:
        /*0018*/ 	.byte	0x04, 0x17
        /*001a*/ 	.short	(.L_28 - .L_27)
.L_27:
        /*001c*/ 	.word	0x00000000
        /*0020*/ 	.short	0x0000
        /*0022*/ 	.short	0x0000
        /*0024*/ 	.byte	0x00, 0xf5, 0x21, 0x00


	//----- nvinfo : EIATTR_SPARSE_MMA_MASK
	.align		4
.L_28:
        /*0028*/ 	.byte	0x03, 0x50
        /*002a*/ 	.short	0x0000


	//----- nvinfo : EIATTR_MAXREG_COUNT
	.align		4
        /*002c*/ 	.byte	0x03, 0x1b
        /*002e*/ 	.short	0x00ff


	//----- nvinfo : EIATTR_MERCURY_ISA_VERSION
	.align		4
        /*0030*/ 	.byte	0x03, 0x5f
        /*0032*/ 	.short	0x0101


	//----- nvinfo : EIATTR_VRC_CTA_INIT_COUNT
	.align		4
        /*0034*/ 	.byte	0x02, 0x4a
	.zero		1
	.zero		1


	//----- nvinfo : EIATTR_EXIT_INSTR_OFFSETS
	.align		4
        /*0038*/ 	.byte	0x04, 0x1c
        /*003a*/ 	.short	(.L_30 - .L_29)


	//   ....[0]....
.L_29:
        /*003c*/ 	.word	0x000000a0


	//----- nvinfo : EIATTR_CBANK_PARAM_SIZE
	.align		4
.L_30:
        /*0040*/ 	.byte	0x03, 0x19
        /*0042*/ 	.short	0x0010


	//----- nvinfo : EIATTR_PARAM_CBANK
	.align		4
        /*0044*/ 	.byte	0x04, 0x0a
        /*0046*/ 	.short	(.L_32 - .L_31)
	.align		4
.L_31:
        /*0048*/ 	.word	index@(.nv.constant0._Z4reluPfS_)
        /*004c*/ 	.short	0x0380
        /*004e*/ 	.short	0x0010


	//----- nvinfo : EIATTR_SW_WAR
	.align		4
.L_32:
        /*0050*/ 	.byte	0x04, 0x36
        /*0052*/ 	.short	(.L_34 - .L_33)
.L_33:
        /*0054*/ 	.word	0x00000008
.L_34:


//--------------------- .nv.callgraph             --------------------------
	.section	.nv.callgraph,"",@"SHT_CUDA_CALLGRAPH"
	.align	4
	.sectionentsize	8
	.align		4
        /*0000*/ 	.word	0x00000000
	.align		4
        /*0004*/ 	.word	0xffffffff
	.align		4
        /*0008*/ 	.word	index@(_Z9helloCUDAv)
	.align		4
        /*000c*/ 	.word	index@(vprintf)
	.align		4
        /*0010*/ 	.word	0x00000000
	.align		4
        /*0014*/ 	.word	0xfffffffe
	.align		4
        /*0018*/ 	.word	0x00000000
	.align		4
        /*001c*/ 	.word	0xfffffffd
	.align		4
        /*0020*/ 	.word	0x00000000
	.align		4
        /*0024*/ 	.word	0xfffffffc


//--------------------- .nv.constant4             --------------------------
	.section	.nv.constant4,"a",@progbits
	.align	8
	.align		8
.nv.constant4:
        /*0000*/ 	.dword	vprintf
	.align		8
        /*0008*/ 	.dword	$str


//--------------------- .text._Z9helloCUDAv       --------------------------
	.section	.text._Z9helloCUDAv,"ax",@progbits
	.align	128
        .global         _Z9helloCUDAv
        .type           _Z9helloCUDAv,@function
        .size           _Z9helloCUDAv,(.L_x_3 - _Z9helloCUDAv)
        .other          _Z9helloCUDAv,@"STO_CUDA_ENTRY STV_DEFAULT"
_Z9helloCUDAv:
.text._Z9helloCUDAv:
[----:B------:R-:W0:Y:S01]  /*0000*/  LDC R1, c[0x0][0x37c] ;  /* 0x0000df00ff017b82 */ /* 0x000e220000000800 */
[----:B------:R-:W-:Y:S01]  /*0010*/  MOV R0, 0x0 ;  /* 0x0000000000007802 */ /* 0x000fe20000000f00 */
[----:B------:R-:W1:Y:S01]  /*0020*/  LDCU.64 UR4, c[0x4][0x8] ;  /* 0x01000100ff0477ac */ /* 0x000e620008000a00 */
[----:B------:R-:W-:-:S05]  /*0030*/  CS2R R6, SRZ ;  /* 0x0000000000067805 */ /* 0x000fca000001ff00 */
[----:B------:R2:W3:Y:S01]  /*0040*/  LDC.64 R2, c[0x4][R0] ;  /* 0x0100000000027b82 */ /* 0x0004e20000000a00 */
[----:B-1----:R-:W-:Y:S02]  /*0050*/  IMAD.U32 R4, RZ, RZ, UR4 ;  /* 0x00000004ff047e24 */ /* 0x002fe4000f8e00ff */
[----:B--2---:R-:W-:-:S07]  /*0060*/  IMAD.U32 R5, RZ, RZ, UR5 ;  /* 0x00000005ff057e24 */ /* 0x004fce000f8e00ff */
[----:B------:R-:W-:-:S07]  /*0070*/  LEPC R20, `(.L_x_0) ;  /* 0x000000001014794e */ /* 0x000fce0000000000 */
[----:B0--3--:R-:W-:Y:S05]  /*0080*/  CALL.ABS.NOINC R2 ;  /* 0x0000000002007343 */ /* 0x009fea0003c00000 */
.L_x_0:
[----:B------:R-:W-:Y:S05]  /*0090*/  EXIT ;  /* 0x000000000000794d */ /* 0x000fea0003800000 */
.L_x_1:
[----:B------:R-:W-:-:S00]  /*00a0*/  BRA `(.L_x_1) ;  /* 0xfffffffc00fc7947 */ /* 0x000fc0000383ffff */
[----:B------:R-:W-:-:S00]  /*00b0*/  NOP ;  /* 0x0000000000007918 */ /* 0x000fc00000000000 */
        /* <DEDUP_REMOVED lines=12> */
.L_x_3:


//--------------------- .text._Z4reluPfS_         --------------------------
	.section	.text._Z4reluPfS_,"ax",@progbits
	.align	128
        .global         _Z4reluPfS_
        .type           _Z4reluPfS_,@function
        .size           _Z4reluPfS_,(.L_x_4 - _Z4reluPfS_)
        .other          _Z4reluPfS_,@"STO_CUDA_ENTRY STV_DEFAULT"
_Z4reluPfS_:
.text._Z4reluPfS_:
[----:B------:R-:W-:Y:S01]  /*0000*/  LDC R1, c[0x0][0x37c] ;  /* 0x0000df00ff017b82 */ /* 0x000fe20000000800 */
[----:B------:R-:W0:Y:S07]  /*0010*/  S2R R7, SR_TID.X ;  /* 0x0000000000077919 */ /* 0x000e2e0000002100 */
[----:B------:R-:W0:Y:S01]  /*0020*/  LDC.64 R2, c[0x0][0x380] ;  /* 0x0000e000ff027b82 */ /* 0x000e220000000a00 */
[----:B------:R-:W1:Y:S07]  /*0030*/  LDCU.64 UR4, c[0x0][0x358] ;  /* 0x00006b00ff0477ac */ /* 0x000e6e0008000a00 */
[----:B------:R-:W2:Y:S01]  /*0040*/  LDC.64 R4, c[0x0][0x388] ;  /* 0x0000e200ff047b82 */ /* 0x000ea20000000a00 */
[----:B0-----:R-:W-:-:S06]  /*0050*/  IMAD.WIDE.U32 R2, R7, 0x4, R2 ;  /* 0x0000000407027825 */ /* 0x001fcc00078e0002 */
[----:B-1----:R-:W3:Y:S01]  /*0060*/  LDG.E R2, desc[UR4][R2.64] ;  /* 0x0000000402027981 */ /* 0x002ee2000c1e1900 */
[----:B--2---:R-:W-:Y:S01]  /*0070*/  IMAD.WIDE.U32 R4, R7, 0x4, R4 ;  /* 0x0000000407047825 */ /* 0x004fe200078e0004 */
[----:B---3--:R-:W-:-:S05]  /*0080*/  FMNMX R7, RZ, R2, !PT ;  /* 0x00000002ff077209 */ /* 0x008fca0007800000 */
[----:B------:R-:W-:Y:S01]  /*0090*/  STG.E desc[UR4][R4.64], R7 ;  /* 0x0000000704007986 */ /* 0x000fe2000c101904 */
[----:B------:R-:W-:Y:S05]  /*00a0*/  EXIT ;  /* 0x000000000000794d */ /* 0x000fea0003800000 */
.L_x_2:
        /* <DEDUP_REMOVED lines=13> */
.L_x_4:


//--------------------- .nv.global.init           --------------------------
	.section	.nv.global.init,"aw",@progbits
.nv.global.init:
	.type		$str,@object
	.size		$str,(.L_0 - $str)
$str:
        /*0000*/ 	.byte	0x48, 0x65, 0x6c, 0x6c, 0x6f, 0x2c, 0x20, 0x43, 0x55, 0x44, 0x41, 0x21, 0x0a, 0x00
.L_0:


//--------------------- .nv.shared.reserved.0     --------------------------
	.section	.nv.shared.reserved.0,"aw",@nobits
	.weak		__nv_reservedSMEM_offset_0_alias
	.size		__nv_reservedSMEM_offset_0_alias, 0, 64
	.other		__nv_reservedSMEM_offset_0_alias,@"STO_CUDA_RESERVED_SHARED STV_DEFAULT"
__nv_reservedSMEM_offset_0_alias:
	.zero		0
	.zero		64


//--------------------- .nv.constant0._Z9helloCUDAv --------------------------
	.section	.nv.constant0._Z9helloCUDAv,"a",@progbits
	.sectionflags	@""
	.align	4
.nv.constant0._Z9helloCUDAv:
	.zero		896


//--------------------- .nv.constant0._Z4reluPfS_ --------------------------
	.section	.nv.constant0._Z4reluPfS_,"a",@progbits
	.sectionflags	@""
	.align	4
.nv.constant0._Z4reluPfS_:
	.zero		912


//--------------------- SYMBOLS --------------------------

	.type		.nv.reservedSmem.offset0,@object
	.size		.nv.reservedSmem.offset0,0x4
	.type		vprintf,@function
